//
// Generated by NVIDIA NVVM Compiler
//
// Compiler Build ID: CL-36424714
// Cuda compilation tools, release 13.0, V13.0.88
// Based on NVVM 20.0.0
//

.version 9.0
.target sm_100
.address_size 64

	// .globl	_Z5helloPii

.visible .entry _Z5helloPii(
	.param .u64 .ptr .align 1 _Z5helloPii_param_0,
	.param .u32 _Z5helloPii_param_1
)
{
	.reg .pred 	%p<2>;
	.reg .b32 	%r<6>;
	.reg .b64 	%rd<5>;

	ld.param.u64 	%rd1, [_Z5helloPii_param_0];
	ld.param.u32 	%r3, [_Z5helloPii_param_1];
	mov.u32 	%r4, %ctaid.x;
	mov.u32 	%r5, %ntid.x;
	mov.u32 	%r1, %tid.x;
	mad.lo.s32 	%r2, %r4, %r5, %r1;
	setp.ge.u32 	%p1, %r2, %r3;
	@%p1 bra 	$L__BB0_2;
	cvta.to.global.u64 	%rd2, %rd1;
	mul.wide.u32 	%rd3, %r2, 4;
	add.s64 	%rd4, %rd2, %rd3;
	st.global.u32 	[%rd4], %r1;
$L__BB0_2:
	ret;

}


// ===== COMPILED SASS (sm_100) =====

	.target	sm_100

	.elftype	@"ET_EXEC"


//--------------------- .note.nv.tkinfo           --------------------------
	.section	.note.nv.tkinfo,"",@"SHT_NOTE"
	.sectionflags	@"SHF_NOTE_NV_TKINFO"
	.tkinfo
        /*0018*/ 	.word	0x00000002
        /*0030*/ 	.string	""
        /*0030*/ 	.string	"ptxas"
        /*0030*/ 	.string	"Cuda compilation tools, release 13.0, V13.0.88"
        /*0030*/ 	.string	"Build cuda_13.0.r13.0/compiler.36424714_0"
        /*0030*/ 	.string	"-arch sm_100 -m 64 "



//--------------------- .note.nv.cuinfo           --------------------------
	.section	.note.nv.cuinfo,"",@"SHT_NOTE"
	.sectionflags	@"SHF_NOTE_NV_CUINFO"
        /*0018*/ 	.short	0x0002
        /*001a*/ 	.short	0x0064
        /*001c*/ 	.short	0x0082
	.zero		2


//--------------------- .nv.info                  --------------------------
	.section	.nv.info,"",@"SHT_CUDA_INFO"
	.align	4


	//----- nvinfo : EIATTR_REGCOUNT
	.align		4
        /*0000*/ 	.byte	0x04, 0x2f
        /*0002*/ 	.short	(.L_1 - .L_0)
	.align		4
.L_0:
        /*0004*/ 	.word	index@(_Z5helloPii)
        /*0008*/ 	.word	0x00000008


	//----- nvinfo : EIATTR_FRAME_SIZE
	.align		4
.L_1:
        /*000c*/ 	.byte	0x04, 0x11
        /*000e*/ 	.short	(.L_3 - .L_2)
	.align		4
.L_2:
        /*0010*/ 	.word	index@(_Z5helloPii)
        /*0014*/ 	.word	0x00000000


	//----- nvinfo : EIATTR_MIN_STACK_SIZE
	.align		4
.L_3:
        /*0018*/ 	.byte	0x04, 0x12
        /*001a*/ 	.short	(.L_5 - .L_4)
	.align		4
.L_4:
        /*001c*/ 	.word	index@(_Z5helloPii)
        /*0020*/ 	.word	0x00000000
.L_5:


//--------------------- .nv.compat                --------------------------
	.section	.nv.compat,"",@"SHT_CUDA_COMPAT_INFO"
	.align	4
        /*0000*/ 	.byte	0x02, 0x09, 0x00, 0x00, 0x02, 0x02, 0x01, 0x00, 0x02, 0x05, 0x05, 0x00, 0x03, 0x07, 0x01, 0x01
        /*0010*/ 	.byte	0x02, 0x03, 0x00, 0x00, 0x02, 0x06, 0x01, 0x00, 0x04, 0x0b, 0x08, 0x00, 0x09, 0x00, 0x00, 0x00
        /*0020*/ 	.byte	0x00, 0x00, 0x00, 0x00


//--------------------- .nv.info._Z5helloPii      --------------------------
	.section	.nv.info._Z5helloPii,"",@"SHT_CUDA_INFO"
	.sectionflags	@""
	.align	4


	//----- nvinfo : EIATTR_CUDA_API_VERSION
	.align		4
        /*0000*/ 	.byte	0x04, 0x37
        /*0002*/ 	.short	(.L_7 - .L_6)
.L_6:
        /*0004*/ 	.word	0x00000082


	//----- nvinfo : EIATTR_KPARAM_INFO
	.align		4
.L_7:
        /*0008*/ 	.byte	0x04, 0x17
        /*000a*/ 	.short	(.L_9 - .L_8)
.L_8:
        /*000c*/ 	.word	0x00000000
        /*0010*/ 	.short	0x0001
        /*0012*/ 	.short	0x0008
        /*0014*/ 	.byte	0x00, 0xf0, 0x11, 0x00


	//----- nvinfo : EIATTR_KPARAM_INFO
	.align		4
.L_9:
        /*0018*/ 	.byte	0x04, 0x17
        /*001a*/ 	.short	(.L_11 - .L_10)
.L_10:
        /*001c*/ 	.word	0x00000000
        /*0020*/ 	.short	0x0000
        /*0022*/ 	.short	0x0000
        /*0024*/ 	.byte	0x00, 0xf5, 0x21, 0x00


	//----- nvinfo : EIATTR_SPARSE_MMA_MASK
	.align		4
.L_11:
        /*0028*/ 	.byte	0x03, 0x50
        /*002a*/ 	.short	0x0000


	//----- nvinfo : EIATTR_MAXREG_COUNT
	.align		4
        /*002c*/ 	.byte	0x03, 0x1b
        /*002e*/ 	.short	0x00ff


	//----- nvinfo : EIATTR_MERCURY_ISA_VERSION
	.align		4
        /*0030*/ 	.byte	0x03, 0x5f
        /*0032*/ 	.short	0x0101


	//----- nvinfo : EIATTR_VRC_CTA_INIT_COUNT
	.align		4
        /*0034*/ 	.byte	0x02, 0x4a
	.zero		1
	.zero		1


	//----- nvinfo : EIATTR_EXIT_INSTR_OFFSETS
	.align		4
        /*0038*/ 	.byte	0x04, 0x1c
        /*003a*/ 	.short	(.L_13 - .L_12)


	//   ....[0]....
.L_12:
        /*003c*/ 	.word	0x00000070


	//   ....[1]....
        /*0040*/ 	.word	0x000000c0


	//----- nvinfo : EIATTR_CBANK_PARAM_SIZE
	.align		4
.L_13:
        /*0044*/ 	.byte	0x03, 0x19
        /*0046*/ 	.short	0x000c


	//----- nvinfo : EIATTR_PARAM_CBANK
	.align		4
        /*0048*/ 	.byte	0x04, 0x0a
        /*004a*/ 	.short	(.L_15 - .L_14)
	.align		4
.L_14:
        /*004c*/ 	.word	index@(.nv.constant0._Z5helloPii)
        /*0050*/ 	.short	0x0380
        /*0052*/ 	.short	0x000c


	//----- nvinfo : EIATTR_SW_WAR
	.align		4
.L_15:
        /*0054*/ 	.byte	0x04, 0x36
        /*0056*/ 	.short	(.L_17 - .L_16)
.L_16:
        /*0058*/ 	.word	0x00000008
.L_17:


//--------------------- .nv.callgraph             --------------------------
	.section	.nv.callgraph,"",@"SHT_CUDA_CALLGRAPH"
	.align	4
	.sectionentsize	8
	.align		4
        /*0000*/ 	.word	0x00000000
	.align		4
        /*0004*/ 	.word	0xffffffff
	.align		4
        /*0008*/ 	.word	0x00000000
	.align		4
        /*000c*/ 	.word	0xfffffffe
	.align		4
        /*0010*/ 	.word	0x00000000
	.align		4
        /*0014*/ 	.word	0xfffffffd
	.align		4
        /*0018*/ 	.word	0x00000000
	.align		4
        /*001c*/ 	.word	0xfffffffc


//--------------------- .text._Z5helloPii         --------------------------
	.section	.text._Z5helloPii,"ax",@progbits
	.align	128
        .global         _Z5helloPii
        .type           _Z5helloPii,@function
        .size           _Z5helloPii,(.L_x_1 - _Z5helloPii)
        .other          _Z5helloPii,@"STO_CUDA_ENTRY STV_DEFAULT"
_Z5helloPii:
.text._Z5helloPii:
[----:B------:R-:W-:Y:S01]  /*0000*/  LDC R1, c[0x0][0x37c] ;  /* 0x0000df00ff017b82 */ /* 0x000fe20000000800 */
[----:B------:R-:W0:Y:S07]  /*0010*/  S2R R0, SR_TID.X ;  /* 0x0000000000007919 */ /* 0x000e2e0000002100 */
[----:B------:R-:W0:Y:S01]  /*0020*/  S2UR UR4, SR_CTAID.X ;  /* 0x00000000000479c3 */ /* 0x000e220000002500 */
[----:B------:R-:W1:Y:S07]  /*0030*/  LDCU UR5, c[0x0][0x388] ;  /* 0x00007100ff0577ac */ /* 0x000e6e0008000800 */
[----:B------:R-:W0:Y:S02]  /*0040*/  LDC R5, c[0x0][0x360] ;  /* 0x0000d800ff057b82 */ /* 0x000e240000000800 */
[----:B0-----:R-:W-:-:S05]  /*0050*/  IMAD R5, R5, UR4, R0 ;  /* 0x0000000405057c24 */ /* 0x001fca000f8e0200 */
[----:B-1----:R-:W-:-:S13]  /*0060*/  ISETP.GE.U32.AND P0, PT, R5, UR5, PT ;  /* 0x0000000505007c0c */ /* 0x002fda000bf06070 */
[----:B------:R-:W-:Y:S05]  /*0070*/  @P0 EXIT ;  /* 0x000000000000094d */ /* 0x000fea0003800000 */
[----:B------:R-:W0:Y:S01]  /*0080*/  LDC.64 R2, c[0x0][0x380] ;  /* 0x0000e000ff027b82 */ /* 0x000e220000000a00 */
[----:B------:R-:W1:Y:S01]  /*0090*/  LDCU.64 UR4, c[0x0][0x358] ;  /* 0x00006b00ff0477ac */ /* 0x000e620008000a00 */
[----:B0-----:R-:W-:-:S05]  /*00a0*/  IMAD.WIDE.U32 R2, R5, 0x4, R2 ;  /* 0x0000000405027825 */ /* 0x001fca00078e0002 */
[----:B-1----:R-:W-:Y:S01]  /*00b0*/  STG.E desc[UR4][R2.64], R0 ;  /* 0x0000000002007986 */ /* 0x002fe2000c101904 */
[----:B------:R-:W-:Y:S05]  /*00c0*/  EXIT ;  /* 0x000000000000794d */ /* 0x000fea0003800000 */
.L_x_0:
[----:B------:R-:W-:-:S00]  /*00d0*/  BRA `(.L_x_0) ;  /* 0xfffffffc00fc7947 */ /* 0x000fc0000383ffff */
[----:B------:R-:W-:-:S00]  /*00e0*/  NOP ;  /* 0x0000000000007918 */ /* 0x000fc00000000000 */
        /* <DEDUP_REMOVED lines=9> */
.L_x_1:


//--------------------- .nv.shared.reserved.0     --------------------------
	.section	.nv.shared.reserved.0,"aw",@nobits
	.weak		__nv_reservedSMEM_offset_0_alias
	.size		__nv_reservedSMEM_offset_0_alias, 0, 64
	.other		__nv_reservedSMEM_offset_0_alias,@"STO_CUDA_RESERVED_SHARED STV_DEFAULT"
__nv_reservedSMEM_offset_0_alias:
	.zero		0
	.zero		64


//--------------------- .nv.constant0._Z5helloPii --------------------------
	.section	.nv.constant0._Z5helloPii,"a",@progbits
	.sectionflags	@""
	.align	4
.nv.constant0._Z5helloPii:
	.zero		908


//--------------------- SYMBOLS --------------------------

	.type		.nv.reservedSmem.offset0,@object
	.size		.nv.reservedSmem.offset0,0x4
